//
// Generated by NVIDIA NVVM Compiler
//
// Compiler Build ID: CL-36424714
// Cuda compilation tools, release 13.0, V13.0.88
// Based on NVVM 20.0.0
//

.version 9.0
.target sm_100
.address_size 64

	// .globl	_Z6calc_fPfS_iS_

.visible .entry _Z6calc_fPfS_iS_(
	.param .u64 .ptr .align 1 _Z6calc_fPfS_iS__param_0,
	.param .u64 .ptr .align 1 _Z6calc_fPfS_iS__param_1,
	.param .u32 _Z6calc_fPfS_iS__param_2,
	.param .u64 .ptr .align 1 _Z6calc_fPfS_iS__param_3
)
{
	.reg .pred 	%p<4>;
	.reg .b32 	%r<9>;
	.reg .b32 	%f<9>;
	.reg .b64 	%rd<13>;

	ld.param.u64 	%rd2, [_Z6calc_fPfS_iS__param_0];
	ld.param.u64 	%rd3, [_Z6calc_fPfS_iS__param_1];
	ld.param.u32 	%r8, [_Z6calc_fPfS_iS__param_2];
	ld.param.u64 	%rd4, [_Z6calc_fPfS_iS__param_3];
	cvta.to.global.u64 	%rd5, %rd4;
	cvta.to.global.u64 	%rd6, %rd3;
	cvta.to.global.u64 	%rd7, %rd2;
	mov.u32 	%r5, %tid.y;
	mov.u32 	%r6, %ntid.x;
	mov.u32 	%r7, %tid.x;
	mad.lo.s32 	%r1, %r5, %r6, %r7;
	mul.wide.u32 	%rd8, %r1, 4;
	add.s64 	%rd9, %rd7, %rd8;
	ld.global.f32 	%f1, [%rd9];
	add.s64 	%rd10, %rd6, %rd8;
	ld.global.f32 	%f2, [%rd10];
	sub.f32 	%f3, %f1, %f2;
	add.s64 	%rd1, %rd5, %rd8;
	ld.global.f32 	%f4, [%rd1];
	fma.rn.f32 	%f5, %f3, %f3, %f4;
	st.global.f32 	[%rd1], %f5;
	bar.sync 	0;
	setp.lt.s32 	%p1, %r8, 1;
	@%p1 bra 	$L__BB0_4;
$L__BB0_1:
	setp.ge.u32 	%p2, %r1, %r8;
	@%p2 bra 	$L__BB0_3;
	ld.global.f32 	%f6, [%rd1];
	mul.wide.s32 	%rd11, %r8, 4;
	add.s64 	%rd12, %rd1, %rd11;
	ld.global.f32 	%f7, [%rd12];
	add.f32 	%f8, %f6, %f7;
	st.global.f32 	[%rd1], %f8;
$L__BB0_3:
	bar.sync 	0;
	shr.u32 	%r3, %r8, 1;
	setp.gt.u32 	%p3, %r8, 1;
	mov.u32 	%r8, %r3;
	@%p3 bra 	$L__BB0_1;
$L__BB0_4:
	ret;

}
	// .globl	_Z6calc_gPfS_S_PiS_ii
.visible .entry _Z6calc_gPfS_S_PiS_ii(
	.param .u64 .ptr .align 1 _Z6calc_gPfS_S_PiS_ii_param_0,
	.param .u64 .ptr .align 1 _Z6calc_gPfS_S_PiS_ii_param_1,
	.param .u64 .ptr .align 1 _Z6calc_gPfS_S_PiS_ii_param_2,
	.param .u64 .ptr .align 1 _Z6calc_gPfS_S_PiS_ii_param_3,
	.param .u64 .ptr .align 1 _Z6calc_gPfS_S_PiS_ii_param_4,
	.param .u32 _Z6calc_gPfS_S_PiS_ii_param_5,
	.param .u32 _Z6calc_gPfS_S_PiS_ii_param_6
)
{


	ret;

}


// ===== COMPILED SASS (sm_100) =====

	.target	sm_100

	.elftype	@"ET_EXEC"


//--------------------- .note.nv.tkinfo           --------------------------
	.section	.note.nv.tkinfo,"",@"SHT_NOTE"
	.sectionflags	@"SHF_NOTE_NV_TKINFO"
	.tkinfo
        /*0018*/ 	.word	0x00000002
        /*0030*/ 	.string	""
        /*0030*/ 	.string	"ptxas"
        /*0030*/ 	.string	"Cuda compilation tools, release 13.0, V13.0.88"
        /*0030*/ 	.string	"Build cuda_13.0.r13.0/compiler.36424714_0"
        /*0030*/ 	.string	"-arch sm_100 -m 64 "



//--------------------- .note.nv.cuinfo           --------------------------
	.section	.note.nv.cuinfo,"",@"SHT_NOTE"
	.sectionflags	@"SHF_NOTE_NV_CUINFO"
        /*0018*/ 	.short	0x0002
        /*001a*/ 	.short	0x0064
        /*001c*/ 	.short	0x0082
	.zero		2


//--------------------- .nv.info                  --------------------------
	.section	.nv.info,"",@"SHT_CUDA_INFO"
	.align	4


	//----- nvinfo : EIATTR_REGCOUNT
	.align		4
        /*0000*/ 	.byte	0x04, 0x2f
        /*0002*/ 	.short	(.L_1 - .L_0)
	.align		4
.L_0:
        /*0004*/ 	.word	index@(_Z6calc_fPfS_iS_)
        /*0008*/ 	.word	0x0000000e


	//----- nvinfo : EIATTR_FRAME_SIZE
	.align		4
.L_1:
        /*000c*/ 	.byte	0x04, 0x11
        /*000e*/ 	.short	(.L_3 - .L_2)
	.align		4
.L_2:
        /*0010*/ 	.word	index@(_Z6calc_fPfS_iS_)
        /*0014*/ 	.word	0x00000000


	//----- nvinfo : EIATTR_REGCOUNT
	.align		4
.L_3:
        /*0018*/ 	.byte	0x04, 0x2f
        /*001a*/ 	.short	(.L_5 - .L_4)
	.align		4
.L_4:
        /*001c*/ 	.word	index@(_Z6calc_gPfS_S_PiS_ii)
        /*0020*/ 	.word	0x00000004


	//----- nvinfo : EIATTR_FRAME_SIZE
	.align		4
.L_5:
        /*0024*/ 	.byte	0x04, 0x11
        /*0026*/ 	.short	(.L_7 - .L_6)
	.align		4
.L_6:
        /*0028*/ 	.word	index@(_Z6calc_gPfS_S_PiS_ii)
        /*002c*/ 	.word	0x00000000


	//----- nvinfo : EIATTR_MIN_STACK_SIZE
	.align		4
.L_7:
        /*0030*/ 	.byte	0x04, 0x12
        /*0032*/ 	.short	(.L_9 - .L_8)
	.align		4
.L_8:
        /*0034*/ 	.word	index@(_Z6calc_gPfS_S_PiS_ii)
        /*0038*/ 	.word	0x00000000


	//----- nvinfo : EIATTR_MIN_STACK_SIZE
	.align		4
.L_9:
        /*003c*/ 	.byte	0x04, 0x12
        /*003e*/ 	.short	(.L_11 - .L_10)
	.align		4
.L_10:
        /*0040*/ 	.word	index@(_Z6calc_fPfS_iS_)
        /*0044*/ 	.word	0x00000000
.L_11:


//--------------------- .nv.compat                --------------------------
	.section	.nv.compat,"",@"SHT_CUDA_COMPAT_INFO"
	.align	4
        /*0000*/ 	.byte	0x02, 0x09, 0x00, 0x00, 0x02, 0x02, 0x01, 0x00, 0x02, 0x05, 0x05, 0x00, 0x03, 0x07, 0x01, 0x01
        /*0010*/ 	.byte	0x02, 0x03, 0x00, 0x00, 0x02, 0x06, 0x01, 0x00, 0x04, 0x0b, 0x08, 0x00, 0x09, 0x00, 0x00, 0x00
        /*0020*/ 	.byte	0x00, 0x00, 0x00, 0x00


//--------------------- .nv.info._Z6calc_gPfS_S_PiS_ii --------------------------
	.section	.nv.info._Z6calc_gPfS_S_PiS_ii,"",@"SHT_CUDA_INFO"
	.sectionflags	@""
	.align	4


	//----- nvinfo : EIATTR_CUDA_API_VERSION
	.align		4
        /*0000*/ 	.byte	0x04, 0x37
        /*0002*/ 	.short	(.L_13 - .L_12)
.L_12:
        /*0004*/ 	.word	0x00000082


	//----- nvinfo : EIATTR_KPARAM_INFO
	.align		4
.L_13:
        /*0008*/ 	.byte	0x04, 0x17
        /*000a*/ 	.short	(.L_15 - .L_14)
.L_14:
        /*000c*/ 	.word	0x00000000
        /*0010*/ 	.short	0x0006
        /*0012*/ 	.short	0x002c
        /*0014*/ 	.byte	0x00, 0xf0, 0x11, 0x00


	//----- nvinfo : EIATTR_KPARAM_INFO
	.align		4
.L_15:
        /*0018*/ 	.byte	0x04, 0x17
        /*001a*/ 	.short	(.L_17 - .L_16)
.L_16:
        /*001c*/ 	.word	0x00000000
        /*0020*/ 	.short	0x0005
        /*0022*/ 	.short	0x0028
        /*0024*/ 	.byte	0x00, 0xf0, 0x11, 0x00


	//----- nvinfo : EIATTR_KPARAM_INFO
	.align		4
.L_17:
        /*0028*/ 	.byte	0x04, 0x17
        /*002a*/ 	.short	(.L_19 - .L_18)
.L_18:
        /*002c*/ 	.word	0x00000000
        /*0030*/ 	.short	0x0004
        /*0032*/ 	.short	0x0020
        /*0034*/ 	.byte	0x00, 0xf5, 0x21, 0x00


	//----- nvinfo : EIATTR_KPARAM_INFO
	.align		4
.L_19:
        /*0038*/ 	.byte	0x04, 0x17
        /*003a*/ 	.short	(.L_21 - .L_20)
.L_20:
        /*003c*/ 	.word	0x00000000
        /*0040*/ 	.short	0x0003
        /*0042*/ 	.short	0x0018
        /*0044*/ 	.byte	0x00, 0xf5, 0x21, 0x00


	//----- nvinfo : EIATTR_KPARAM_INFO
	.align		4
.L_21:
        /*0048*/ 	.byte	0x04, 0x17
        /*004a*/ 	.short	(.L_23 - .L_22)
.L_22:
        /*004c*/ 	.word	0x00000000
        /*0050*/ 	.short	0x0002
        /*0052*/ 	.short	0x0010
        /*0054*/ 	.byte	0x00, 0xf5, 0x21, 0x00


	//----- nvinfo : EIATTR_KPARAM_INFO
	.align		4
.L_23:
        /*0058*/ 	.byte	0x04, 0x17
        /*005a*/ 	.short	(.L_25 - .L_24)
.L_24:
        /*005c*/ 	.word	0x00000000
        /*0060*/ 	.short	0x0001
        /*0062*/ 	.short	0x0008
        /*0064*/ 	.byte	0x00, 0xf5, 0x21, 0x00


	//----- nvinfo : EIATTR_KPARAM_INFO
	.align		4
.L_25:
        /*0068*/ 	.byte	0x04, 0x17
        /*006a*/ 	.short	(.L_27 - .L_26)
.L_26:
        /*006c*/ 	.word	0x00000000
        /*0070*/ 	.short	0x0000
        /*0072*/ 	.short	0x0000
        /*0074*/ 	.byte	0x00, 0xf5, 0x21, 0x00


	//----- nvinfo : EIATTR_SPARSE_MMA_MASK
	.align		4
.L_27:
        /*0078*/ 	.byte	0x03, 0x50
        /*007a*/ 	.short	0x0000


	//----- nvinfo : EIATTR_MAXREG_COUNT
	.align		4
        /*007c*/ 	.byte	0x03, 0x1b
        /*007e*/ 	.short	0x00ff


	//----- nvinfo : EIATTR_MERCURY_ISA_VERSION
	.align		4
        /*0080*/ 	.byte	0x03, 0x5f
        /*0082*/ 	.short	0x0101


	//----- nvinfo : EIATTR_VRC_CTA_INIT_COUNT
	.align		4
        /*0084*/ 	.byte	0x02, 0x4a
	.zero		1
	.zero		1


	//----- nvinfo : EIATTR_EXIT_INSTR_OFFSETS
	.align		4
        /*0088*/ 	.byte	0x04, 0x1c
        /*008a*/ 	.short	(.L_29 - .L_28)


	//   ....[0]....
.L_28:
        /*008c*/ 	.word	0x00000010


	//----- nvinfo : EIATTR_CBANK_PARAM_SIZE
	.align		4
.L_29:
        /*0090*/ 	.byte	0x03, 0x19
        /*0092*/ 	.short	0x0030


	//----- nvinfo : EIATTR_PARAM_CBANK
	.align		4
        /*0094*/ 	.byte	0x04, 0x0a
        /*0096*/ 	.short	(.L_31 - .L_30)
	.align		4
.L_30:
        /*0098*/ 	.word	index@(.nv.constant0._Z6calc_gPfS_S_PiS_ii)
        /*009c*/ 	.short	0x0380
        /*009e*/ 	.short	0x0030


	//----- nvinfo : EIATTR_SW_WAR
	.align		4
.L_31:
        /*00a0*/ 	.byte	0x04, 0x36
        /*00a2*/ 	.short	(.L_33 - .L_32)
.L_32:
        /*00a4*/ 	.word	0x00000008
.L_33:


//--------------------- .nv.info._Z6calc_fPfS_iS_ --------------------------
	.section	.nv.info._Z6calc_fPfS_iS_,"",@"SHT_CUDA_INFO"
	.sectionflags	@""
	.align	4


	//----- nvinfo : EIATTR_CUDA_API_VERSION
	.align		4
        /*0000*/ 	.byte	0x04, 0x37
        /*0002*/ 	.short	(.L_35 - .L_34)
.L_34:
        /*0004*/ 	.word	0x00000082


	//----- nvinfo : EIATTR_KPARAM_INFO
	.align		4
.L_35:
        /*0008*/ 	.byte	0x04, 0x17
        /*000a*/ 	.short	(.L_37 - .L_36)
.L_36:
        /*000c*/ 	.word	0x00000000
        /*0010*/ 	.short	0x0003
        /*0012*/ 	.short	0x0018
        /*0014*/ 	.byte	0x00, 0xf5, 0x21, 0x00


	//----- nvinfo : EIATTR_KPARAM_INFO
	.align		4
.L_37:
        /*0018*/ 	.byte	0x04, 0x17
        /*001a*/ 	.short	(.L_39 - .L_38)
.L_38:
        /*001c*/ 	.word	0x00000000
        /*0020*/ 	.short	0x0002
        /*0022*/ 	.short	0x0010
        /*0024*/ 	.byte	0x00, 0xf0, 0x11, 0x00


	//----- nvinfo : EIATTR_KPARAM_INFO
	.align		4
.L_39:
        /*0028*/ 	.byte	0x04, 0x17
        /*002a*/ 	.short	(.L_41 - .L_40)
.L_40:
        /*002c*/ 	.word	0x00000000
        /*0030*/ 	.short	0x0001
        /*0032*/ 	.short	0x0008
        /*0034*/ 	.byte	0x00, 0xf5, 0x21, 0x00


	//----- nvinfo : EIATTR_KPARAM_INFO
	.align		4
.L_41:
        /*0038*/ 	.byte	0x04, 0x17
        /*003a*/ 	.short	(.L_43 - .L_42)
.L_42:
        /*003c*/ 	.word	0x00000000
        /*0040*/ 	.short	0x0000
        /*0042*/ 	.short	0x0000
        /*0044*/ 	.byte	0x00, 0xf5, 0x21, 0x00


	//----- nvinfo : EIATTR_SPARSE_MMA_MASK
	.align		4
.L_43:
        /*0048*/ 	.byte	0x03, 0x50
        /*004a*/ 	.short	0x0000


	//----- nvinfo : EIATTR_MAXREG_COUNT
	.align		4
        /*004c*/ 	.byte	0x03, 0x1b
        /*004e*/ 	.short	0x00ff


	//----- nvinfo : EIATTR_NUM_BARRIERS
	.align		4
        /*0050*/ 	.byte	0x02, 0x4c
        /*0052*/ 	.byte	0x01
	.zero		1


	//----- nvinfo : EIATTR_MERCURY_ISA_VERSION
	.align		4
        /*0054*/ 	.byte	0x03, 0x5f
        /*0056*/ 	.short	0x0101


	//----- nvinfo : EIATTR_VRC_CTA_INIT_COUNT
	.align		4
        /*0058*/ 	.byte	0x02, 0x4a
	.zero		1
	.zero		1


	//----- nvinfo : EIATTR_EXIT_INSTR_OFFSETS
	.align		4
        /*005c*/ 	.byte	0x04, 0x1c
        /*005e*/ 	.short	(.L_45 - .L_44)


	//   ....[0]....
.L_44:
        /*0060*/ 	.word	0x00000150


	//   ....[1]....
        /*0064*/ 	.word	0x00000250


	//----- nvinfo : EIATTR_CRS_STACK_SIZE
	.align		4
.L_45:
        /*0068*/ 	.byte	0x04, 0x1e
        /*006a*/ 	.short	(.L_47 - .L_46)
.L_46:
        /*006c*/ 	.word	0x00000000


	//----- nvinfo : EIATTR_CBANK_PARAM_SIZE
	.align		4
.L_47:
        /*0070*/ 	.byte	0x03, 0x19
        /*0072*/ 	.short	0x0020


	//----- nvinfo : EIATTR_PARAM_CBANK
	.align		4
        /*0074*/ 	.byte	0x04, 0x0a
        /*0076*/ 	.short	(.L_49 - .L_48)
	.align		4
.L_48:
        /*0078*/ 	.word	index@(.nv.constant0._Z6calc_fPfS_iS_)
        /*007c*/ 	.short	0x0380
        /*007e*/ 	.short	0x0020


	//----- nvinfo : EIATTR_SW_WAR
	.align		4
.L_49:
        /*0080*/ 	.byte	0x04, 0x36
        /*0082*/ 	.short	(.L_51 - .L_50)
.L_50:
        /*0084*/ 	.word	0x00000008
.L_51:


//--------------------- .nv.callgraph             --------------------------
	.section	.nv.callgraph,"",@"SHT_CUDA_CALLGRAPH"
	.align	4
	.sectionentsize	8
	.align		4
        /*0000*/ 	.word	0x00000000
	.align		4
        /*0004*/ 	.word	0xffffffff
	.align		4
        /*0008*/ 	.word	0x00000000
	.align		4
        /*000c*/ 	.word	0xfffffffe
	.align		4
        /*0010*/ 	.word	0x00000000
	.align		4
        /*0014*/ 	.word	0xfffffffd
	.align		4
        /*0018*/ 	.word	0x00000000
	.align		4
        /*001c*/ 	.word	0xfffffffc


//--------------------- .text._Z6calc_gPfS_S_PiS_ii --------------------------
	.section	.text._Z6calc_gPfS_S_PiS_ii,"ax",@progbits
	.align	128
        .global         _Z6calc_gPfS_S_PiS_ii
        .type           _Z6calc_gPfS_S_PiS_ii,@function
        .size           _Z6calc_gPfS_S_PiS_ii,(.L_x_5 - _Z6calc_gPfS_S_PiS_ii)
        .other          _Z6calc_gPfS_S_PiS_ii,@"STO_CUDA_ENTRY STV_DEFAULT"
_Z6calc_gPfS_S_PiS_ii:
.text._Z6calc_gPfS_S_PiS_ii:
[----:B------:R-:W-:Y:S01]  /*0000*/  LDC R1, c[0x0][0x37c] ;  /* 0x0000df00ff017b82 */ /* 0x000fe20000000800 */
[----:B------:R-:W-:Y:S05]  /*0010*/  EXIT ;  /* 0x000000000000794d */ /* 0x000fea0003800000 */
.L_x_0:
[----:B------:R-:W-:-:S00]  /*0020*/  BRA `(.L_x_0) ;  /* 0xfffffffc00fc7947 */ /* 0x000fc0000383ffff */
[----:B------:R-:W-:-:S00]  /*0030*/  NOP ;  /* 0x0000000000007918 */ /* 0x000fc00000000000 */
        /* <DEDUP_REMOVED lines=12> */
.L_x_5:


//--------------------- .text._Z6calc_fPfS_iS_    --------------------------
	.section	.text._Z6calc_fPfS_iS_,"ax",@progbits
	.align	128
        .global         _Z6calc_fPfS_iS_
        .type           _Z6calc_fPfS_iS_,@function
        .size           _Z6calc_fPfS_iS_,(.L_x_6 - _Z6calc_fPfS_iS_)
        .other          _Z6calc_fPfS_iS_,@"STO_CUDA_ENTRY STV_DEFAULT"
_Z6calc_fPfS_iS_:
.text._Z6calc_fPfS_iS_:
[----:B------:R-:W-:Y:S01]  /*0000*/  LDC R1, c[0x0][0x37c] ;  /* 0x0000df00ff017b82 */ /* 0x000fe20000000800 */
[----:B------:R-:W0:Y:S07]  /*0010*/  S2R R9, SR_TID.Y ;  /* 0x0000000000097919 */ /* 0x000e2e0000002200 */
[----:B------:R-:W1:Y:S01]  /*0020*/  LDC.64 R4, c[0x0][0x380] ;  /* 0x0000e000ff047b82 */ /* 0x000e620000000a00 */
[----:B------:R-:W0:Y:S01]  /*0030*/  LDCU UR6, c[0x0][0x360] ;  /* 0x00006c00ff0677ac */ /* 0x000e220008000800 */
[----:B------:R-:W0:Y:S01]  /*0040*/  S2R R0, SR_TID.X ;  /* 0x0000000000007919 */ /* 0x000e220000002100 */
[----:B------:R-:W2:Y:S05]  /*0050*/  LDCU.64 UR4, c[0x0][0x358] ;  /* 0x00006b00ff0477ac */ /* 0x000eaa0008000a00 */
[----:B------:R-:W3:Y:S08]  /*0060*/  LDC.64 R6, c[0x0][0x388] ;  /* 0x0000e200ff067b82 */ /* 0x000ef00000000a00 */
[----:B------:R-:W4:Y:S08]  /*0070*/  LDC.64 R2, c[0x0][0x398] ;  /* 0x0000e600ff027b82 */ /* 0x000f300000000a00 */
[----:B------:R-:W5:Y:S01]  /*0080*/  LDC R8, c[0x0][0x390] ;  /* 0x0000e400ff087b82 */ /* 0x000f620000000800 */
[----:B0-----:R-:W-:-:S04]  /*0090*/  IMAD R9, R9, UR6, R0 ;  /* 0x0000000609097c24 */ /* 0x001fc8000f8e0200 */
[----:B-1----:R-:W-:-:S04]  /*00a0*/  IMAD.WIDE.U32 R4, R9, 0x4, R4 ;  /* 0x0000000409047825 */ /* 0x002fc800078e0004 */
[C---:B---3--:R-:W-:Y:S02]  /*00b0*/  IMAD.WIDE.U32 R6, R9.reuse, 0x4, R6 ;  /* 0x0000000409067825 */ /* 0x048fe400078e0006 */
[----:B--2---:R-:W2:Y:S02]  /*00c0*/  LDG.E R4, desc[UR4][R4.64] ;  /* 0x0000000404047981 */ /* 0x004ea4000c1e1900 */
[----:B----4-:R-:W-:Y:S02]  /*00d0*/  IMAD.WIDE.U32 R2, R9, 0x4, R2 ;  /* 0x0000000409027825 */ /* 0x010fe400078e0002 */
[----:B------:R-:W2:Y:S04]  /*00e0*/  LDG.E R7, desc[UR4][R6.64] ;  /* 0x0000000406077981 */ /* 0x000ea8000c1e1900 */
[----:B------:R-:W3:Y:S01]  /*00f0*/  LDG.E R11, desc[UR4][R2.64] ;  /* 0x00000004020b7981 */ /* 0x000ee2000c1e1900 */
[----:B-----5:R-:W-:Y:S01]  /*0100*/  ISETP.GE.AND P0, PT, R8, 0x1, PT ;  /* 0x000000010800780c */ /* 0x020fe20003f06270 */
[----:B--2---:R-:W-:-:S04]  /*0110*/  FADD R0, R4, -R7 ;  /* 0x8000000704007221 */ /* 0x004fc80000000000 */
[----:B---3--:R-:W-:-:S05]  /*0120*/  FFMA R11, R0, R0, R11 ;  /* 0x00000000000b7223 */ /* 0x008fca000000000b */
[----:B------:R0:W-:Y:S01]  /*0130*/  STG.E desc[UR4][R2.64], R11 ;  /* 0x0000000b02007986 */ /* 0x0001e2000c101904 */
[----:B------:R-:W-:Y:S06]  /*0140*/  BAR.SYNC.DEFER_BLOCKING 0x0 ;  /* 0x0000000000007b1d */ /* 0x000fec0000010000 */
[----:B------:R-:W-:Y:S05]  /*0150*/  @!P0 EXIT ;  /* 0x000000000000894d */ /* 0x000fea0003800000 */
[----:B------:R-:W1:Y:S02]  /*0160*/  LDCU UR6, c[0x0][0x390] ;  /* 0x00007200ff0677ac */ /* 0x000e640008000800 */
[----:B-1----:R-:W-:-:S07]  /*0170*/  MOV R0, UR6 ;  /* 0x0000000600007c02 */ /* 0x002fce0008000f00 */
.L_x_3:
[----:B------:R-:W-:Y:S01]  /*0180*/  ISETP.GE.U32.AND P0, PT, R9, R0, PT ;  /* 0x000000000900720c */ /* 0x000fe20003f06070 */
[----:B------:R-:W-:-:S12]  /*0190*/  BSSY.RECONVERGENT B0, `(.L_x_1) ;  /* 0x0000007000007945 */ /* 0x000fd80003800200 */
[----:B-1----:R-:W-:Y:S05]  /*01a0*/  @P0 BRA `(.L_x_2) ;  /* 0x0000000000140947 */ /* 0x002fea0003800000 */
[----:B------:R-:W-:Y:S01]  /*01b0*/  IMAD.WIDE R4, R0, 0x4, R2 ;  /* 0x0000000400047825 */ /* 0x000fe200078e0202 */
[----:B------:R-:W2:Y:S05]  /*01c0*/  LDG.E R6, desc[UR4][R2.64] ;  /* 0x0000000402067981 */ /* 0x000eaa000c1e1900 */
[----:B------:R-:W2:Y:S02]  /*01d0*/  LDG.E R5, desc[UR4][R4.64] ;  /* 0x0000000404057981 */ /* 0x000ea4000c1e1900 */
[----:B--2---:R-:W-:-:S05]  /*01e0*/  FADD R7, R6, R5 ;  /* 0x0000000506077221 */ /* 0x004fca0000000000 */
[----:B------:R1:W-:Y:S02]  /*01f0*/  STG.E desc[UR4][R2.64], R7 ;  /* 0x0000000702007986 */ /* 0x0003e4000c101904 */
.L_x_2:
[----:B------:R-:W-:Y:S05]  /*0200*/  BSYNC.RECONVERGENT B0 ;  /* 0x0000000000007941 */ /* 0x000fea0003800200 */
.L_x_1:
[----:B------:R-:W-:Y:S01]  /*0210*/  BAR.SYNC.DEFER_BLOCKING 0x0 ;  /* 0x0000000000007b1d */ /* 0x000fe20000010000 */
[----:B------:R-:W-:Y:S02]  /*0220*/  ISETP.GT.U32.AND P0, PT, R0, 0x1, PT ;  /* 0x000000010000780c */ /* 0x000fe40003f04070 */
[----:B------:R-:W-:-:S11]  /*0230*/  SHF.R.U32.HI R0, RZ, 0x1, R0 ;  /* 0x00000001ff007819 */ /* 0x000fd60000011600 */
[----:B------:R-:W-:Y:S05]  /*0240*/  @P0 BRA `(.L_x_3) ;  /* 0xfffffffc00cc0947 */ /* 0x000fea000383ffff */
[----:B------:R-:W-:Y:S05]  /*0250*/  EXIT ;  /* 0x000000000000794d */ /* 0x000fea0003800000 */
.L_x_4:
        /* <DEDUP_REMOVED lines=10> */
.L_x_6:


//--------------------- .nv.shared.reserved.0     --------------------------
	.section	.nv.shared.reserved.0,"aw",@nobits
	.weak		__nv_reservedSMEM_offset_0_alias
	.size		__nv_reservedSMEM_offset_0_alias, 0, 64
	.other		__nv_reservedSMEM_offset_0_alias,@"STO_CUDA_RESERVED_SHARED STV_DEFAULT"
__nv_reservedSMEM_offset_0_alias:
	.zero		0
	.zero		64


//--------------------- .nv.constant0._Z6calc_gPfS_S_PiS_ii --------------------------
	.section	.nv.constant0._Z6calc_gPfS_S_PiS_ii,"a",@progbits
	.sectionflags	@""
	.align	4
.nv.constant0._Z6calc_gPfS_S_PiS_ii:
	.zero		944


//--------------------- .nv.constant0._Z6calc_fPfS_iS_ --------------------------
	.section	.nv.constant0._Z6calc_fPfS_iS_,"a",@progbits
	.sectionflags	@""
	.align	4
.nv.constant0._Z6calc_fPfS_iS_:
	.zero		928


//--------------------- SYMBOLS --------------------------

	.type		.nv.reservedSmem.offset0,@object
	.size		.nv.reservedSmem.offset0,0x4
